//
// Generated by NVIDIA NVVM Compiler
//
// Compiler Build ID: CL-36424714
// Cuda compilation tools, release 13.0, V13.0.88
// Based on NVVM 20.0.0
//

.version 9.0
.target sm_100
.address_size 64

	// .globl	_Z19attention_kernel_2dPfS_ii

.visible .entry _Z19attention_kernel_2dPfS_ii(
	.param .u64 .ptr .align 1 _Z19attention_kernel_2dPfS_ii_param_0,
	.param .u64 .ptr .align 1 _Z19attention_kernel_2dPfS_ii_param_1,
	.param .u32 _Z19attention_kernel_2dPfS_ii_param_2,
	.param .u32 _Z19attention_kernel_2dPfS_ii_param_3
)
{
	.reg .pred 	%p<4>;
	.reg .b32 	%r<14>;
	.reg .b32 	%f<4>;
	.reg .b64 	%rd<8>;

	ld.param.u64 	%rd1, [_Z19attention_kernel_2dPfS_ii_param_0];
	ld.param.u64 	%rd2, [_Z19attention_kernel_2dPfS_ii_param_1];
	ld.param.u32 	%r2, [_Z19attention_kernel_2dPfS_ii_param_2];
	ld.param.u32 	%r3, [_Z19attention_kernel_2dPfS_ii_param_3];
	mov.u32 	%r5, %ctaid.x;
	mov.u32 	%r6, %ntid.x;
	mov.u32 	%r7, %tid.x;
	mad.lo.s32 	%r8, %r5, %r6, %r7;
	mov.u32 	%r9, %ctaid.y;
	mov.u32 	%r10, %ntid.y;
	mov.u32 	%r11, %tid.y;
	mad.lo.s32 	%r12, %r9, %r10, %r11;
	mad.lo.s32 	%r1, %r2, %r12, %r8;
	setp.ge.s32 	%p1, %r8, %r2;
	setp.ge.s32 	%p2, %r12, %r3;
	or.pred  	%p3, %p1, %p2;
	@%p3 bra 	$L__BB0_2;
	cvta.to.global.u64 	%rd3, %rd1;
	cvta.to.global.u64 	%rd4, %rd2;
	mul.wide.s32 	%rd5, %r1, 4;
	add.s64 	%rd6, %rd3, %rd5;
	ld.global.f32 	%f1, [%rd6];
	add.s64 	%rd7, %rd4, %rd5;
	ld.global.f32 	%f2, [%rd7];
	mul.f32 	%f3, %f1, %f2;
	st.global.f32 	[%rd6], %f3;
$L__BB0_2:
	ret;

}


// ===== COMPILED SASS (sm_100) =====

	.target	sm_100

	.elftype	@"ET_EXEC"


//--------------------- .note.nv.tkinfo           --------------------------
	.section	.note.nv.tkinfo,"",@"SHT_NOTE"
	.sectionflags	@"SHF_NOTE_NV_TKINFO"
	.tkinfo
        /*0018*/ 	.word	0x00000002
        /*0030*/ 	.string	""
        /*0030*/ 	.string	"ptxas"
        /*0030*/ 	.string	"Cuda compilation tools, release 13.0, V13.0.88"
        /*0030*/ 	.string	"Build cuda_13.0.r13.0/compiler.36424714_0"
        /*0030*/ 	.string	"-arch sm_100 -m 64 "



//--------------------- .note.nv.cuinfo           --------------------------
	.section	.note.nv.cuinfo,"",@"SHT_NOTE"
	.sectionflags	@"SHF_NOTE_NV_CUINFO"
        /*0018*/ 	.short	0x0002
        /*001a*/ 	.short	0x0064
        /*001c*/ 	.short	0x0082
	.zero		2


//--------------------- .nv.info                  --------------------------
	.section	.nv.info,"",@"SHT_CUDA_INFO"
	.align	4


	//----- nvinfo : EIATTR_REGCOUNT
	.align		4
        /*0000*/ 	.byte	0x04, 0x2f
        /*0002*/ 	.short	(.L_1 - .L_0)
	.align		4
.L_0:
        /*0004*/ 	.word	index@(_Z19attention_kernel_2dPfS_ii)
        /*0008*/ 	.word	0x0000000a


	//----- nvinfo : EIATTR_FRAME_SIZE
	.align		4
.L_1:
        /*000c*/ 	.byte	0x04, 0x11
        /*000e*/ 	.short	(.L_3 - .L_2)
	.align		4
.L_2:
        /*0010*/ 	.word	index@(_Z19attention_kernel_2dPfS_ii)
        /*0014*/ 	.word	0x00000000


	//----- nvinfo : EIATTR_MIN_STACK_SIZE
	.align		4
.L_3:
        /*0018*/ 	.byte	0x04, 0x12
        /*001a*/ 	.short	(.L_5 - .L_4)
	.align		4
.L_4:
        /*001c*/ 	.word	index@(_Z19attention_kernel_2dPfS_ii)
        /*0020*/ 	.word	0x00000000
.L_5:


//--------------------- .nv.compat                --------------------------
	.section	.nv.compat,"",@"SHT_CUDA_COMPAT_INFO"
	.align	4
        /*0000*/ 	.byte	0x02, 0x09, 0x00, 0x00, 0x02, 0x02, 0x01, 0x00, 0x02, 0x05, 0x05, 0x00, 0x03, 0x07, 0x01, 0x01
        /*0010*/ 	.byte	0x02, 0x03, 0x00, 0x00, 0x02, 0x06, 0x01, 0x00, 0x04, 0x0b, 0x08, 0x00, 0x09, 0x00, 0x00, 0x00
        /*0020*/ 	.byte	0x00, 0x00, 0x00, 0x00


//--------------------- .nv.info._Z19attention_kernel_2dPfS_ii --------------------------
	.section	.nv.info._Z19attention_kernel_2dPfS_ii,"",@"SHT_CUDA_INFO"
	.sectionflags	@""
	.align	4


	//----- nvinfo : EIATTR_CUDA_API_VERSION
	.align		4
        /*0000*/ 	.byte	0x04, 0x37
        /*0002*/ 	.short	(.L_7 - .L_6)
.L_6:
        /*0004*/ 	.word	0x00000082


	//----- nvinfo : EIATTR_KPARAM_INFO
	.align		4
.L_7:
        /*0008*/ 	.byte	0x04, 0x17
        /*000a*/ 	.short	(.L_9 - .L_8)
.L_8:
        /*000c*/ 	.word	0x00000000
        /*0010*/ 	.short	0x0003
        /*0012*/ 	.short	0x0014
        /*0014*/ 	.byte	0x00, 0xf0, 0x11, 0x00


	//----- nvinfo : EIATTR_KPARAM_INFO
	.align		4
.L_9:
        /*0018*/ 	.byte	0x04, 0x17
        /*001a*/ 	.short	(.L_11 - .L_10)
.L_10:
        /*001c*/ 	.word	0x00000000
        /*0020*/ 	.short	0x0002
        /*0022*/ 	.short	0x0010
        /*0024*/ 	.byte	0x00, 0xf0, 0x11, 0x00


	//----- nvinfo : EIATTR_KPARAM_INFO
	.align		4
.L_11:
        /*0028*/ 	.byte	0x04, 0x17
        /*002a*/ 	.short	(.L_13 - .L_12)
.L_12:
        /*002c*/ 	.word	0x00000000
        /*0030*/ 	.short	0x0001
        /*0032*/ 	.short	0x0008
        /*0034*/ 	.byte	0x00, 0xf5, 0x21, 0x00


	//----- nvinfo : EIATTR_KPARAM_INFO
	.align		4
.L_13:
        /*0038*/ 	.byte	0x04, 0x17
        /*003a*/ 	.short	(.L_15 - .L_14)
.L_14:
        /*003c*/ 	.word	0x00000000
        /*0040*/ 	.short	0x0000
        /*0042*/ 	.short	0x0000
        /*0044*/ 	.byte	0x00, 0xf5, 0x21, 0x00


	//----- nvinfo : EIATTR_SPARSE_MMA_MASK
	.align		4
.L_15:
        /*0048*/ 	.byte	0x03, 0x50
        /*004a*/ 	.short	0x0000


	//----- nvinfo : EIATTR_MAXREG_COUNT
	.align		4
        /*004c*/ 	.byte	0x03, 0x1b
        /*004e*/ 	.short	0x00ff


	//----- nvinfo : EIATTR_MERCURY_ISA_VERSION
	.align		4
        /*0050*/ 	.byte	0x03, 0x5f
        /*0052*/ 	.short	0x0101


	//----- nvinfo : EIATTR_VRC_CTA_INIT_COUNT
	.align		4
        /*0054*/ 	.byte	0x02, 0x4a
	.zero		1
	.zero		1


	//----- nvinfo : EIATTR_EXIT_INSTR_OFFSETS
	.align		4
        /*0058*/ 	.byte	0x04, 0x1c
        /*005a*/ 	.short	(.L_17 - .L_16)


	//   ....[0]....
.L_16:
        /*005c*/ 	.word	0x000000d0


	//   ....[1]....
        /*0060*/ 	.word	0x00000170


	//----- nvinfo : EIATTR_CBANK_PARAM_SIZE
	.align		4
.L_17:
        /*0064*/ 	.byte	0x03, 0x19
        /*0066*/ 	.short	0x0018


	//----- nvinfo : EIATTR_PARAM_CBANK
	.align		4
        /*0068*/ 	.byte	0x04, 0x0a
        /*006a*/ 	.short	(.L_19 - .L_18)
	.align		4
.L_18:
        /*006c*/ 	.word	index@(.nv.constant0._Z19attention_kernel_2dPfS_ii)
        /*0070*/ 	.short	0x0380
        /*0072*/ 	.short	0x0018


	//----- nvinfo : EIATTR_SW_WAR
	.align		4
.L_19:
        /*0074*/ 	.byte	0x04, 0x36
        /*0076*/ 	.short	(.L_21 - .L_20)
.L_20:
        /*0078*/ 	.word	0x00000008
.L_21:


//--------------------- .nv.callgraph             --------------------------
	.section	.nv.callgraph,"",@"SHT_CUDA_CALLGRAPH"
	.align	4
	.sectionentsize	8
	.align		4
        /*0000*/ 	.word	0x00000000
	.align		4
        /*0004*/ 	.word	0xffffffff
	.align		4
        /*0008*/ 	.word	0x00000000
	.align		4
        /*000c*/ 	.word	0xfffffffe
	.align		4
        /*0010*/ 	.word	0x00000000
	.align		4
        /*0014*/ 	.word	0xfffffffd
	.align		4
        /*0018*/ 	.word	0x00000000
	.align		4
        /*001c*/ 	.word	0xfffffffc


//--------------------- .text._Z19attention_kernel_2dPfS_ii --------------------------
	.section	.text._Z19attention_kernel_2dPfS_ii,"ax",@progbits
	.align	128
        .global         _Z19attention_kernel_2dPfS_ii
        .type           _Z19attention_kernel_2dPfS_ii,@function
        .size           _Z19attention_kernel_2dPfS_ii,(.L_x_1 - _Z19attention_kernel_2dPfS_ii)
        .other          _Z19attention_kernel_2dPfS_ii,@"STO_CUDA_ENTRY STV_DEFAULT"
_Z19attention_kernel_2dPfS_ii:
.text._Z19attention_kernel_2dPfS_ii:
[----:B------:R-:W-:Y:S01]  /*0000*/  LDC R1, c[0x0][0x37c] ;  /* 0x0000df00ff017b82 */ /* 0x000fe20000000800 */
[----:B------:R-:W0:Y:S07]  /*0010*/  S2R R2, SR_TID.Y ;  /* 0x0000000000027919 */ /* 0x000e2e0000002200 */
[----:B------:R-:W1:Y:S01]  /*0020*/  LDC R0, c[0x0][0x360] ;  /* 0x0000d800ff007b82 */ /* 0x000e620000000800 */
[----:B------:R-:W2:Y:S01]  /*0030*/  LDCU.64 UR6, c[0x0][0x390] ;  /* 0x00007200ff0677ac */ /* 0x000ea20008000a00 */
[----:B------:R-:W1:Y:S06]  /*0040*/  S2R R5, SR_TID.X ;  /* 0x0000000000057919 */ /* 0x000e6c0000002100 */
[----:B------:R-:W0:Y:S08]  /*0050*/  S2UR UR5, SR_CTAID.Y ;  /* 0x00000000000579c3 */ /* 0x000e300000002600 */
[----:B------:R-:W0:Y:S08]  /*0060*/  LDC R3, c[0x0][0x364] ;  /* 0x0000d900ff037b82 */ /* 0x000e300000000800 */
[----:B------:R-:W1:Y:S01]  /*0070*/  S2UR UR4, SR_CTAID.X ;  /* 0x00000000000479c3 */ /* 0x000e620000002500 */
[----:B0-----:R-:W-:-:S05]  /*0080*/  IMAD R3, R3, UR5, R2 ;  /* 0x0000000503037c24 */ /* 0x001fca000f8e0202 */
[----:B--2---:R-:W-:Y:S01]  /*0090*/  ISETP.GE.AND P0, PT, R3, UR7, PT ;  /* 0x0000000703007c0c */ /* 0x004fe2000bf06270 */
[----:B-1----:R-:W-:-:S04]  /*00a0*/  IMAD R0, R0, UR4, R5 ;  /* 0x0000000400007c24 */ /* 0x002fc8000f8e0205 */
[----:B------:R-:W-:Y:S01]  /*00b0*/  IMAD R7, R3, UR6, R0 ;  /* 0x0000000603077c24 */ /* 0x000fe2000f8e0200 */
[----:B------:R-:W-:-:S13]  /*00c0*/  ISETP.GE.OR P0, PT, R0, UR6, P0 ;  /* 0x0000000600007c0c */ /* 0x000fda0008706670 */
[----:B------:R-:W-:Y:S05]  /*00d0*/  @P0 EXIT ;  /* 0x000000000000094d */ /* 0x000fea0003800000 */
[----:B------:R-:W0:Y:S01]  /*00e0*/  LDC.64 R4, c[0x0][0x388] ;  /* 0x0000e200ff047b82 */ /* 0x000e220000000a00 */
[----:B------:R-:W1:Y:S07]  /*00f0*/  LDCU.64 UR4, c[0x0][0x358] ;  /* 0x00006b00ff0477ac */ /* 0x000e6e0008000a00 */
[----:B------:R-:W2:Y:S01]  /*0100*/  LDC.64 R2, c[0x0][0x380] ;  /* 0x0000e000ff027b82 */ /* 0x000ea20000000a00 */
[----:B0-----:R-:W-:-:S06]  /*0110*/  IMAD.WIDE R4, R7, 0x4, R4 ;  /* 0x0000000407047825 */ /* 0x001fcc00078e0204 */
[----:B-1----:R-:W3:Y:S01]  /*0120*/  LDG.E R5, desc[UR4][R4.64] ;  /* 0x0000000404057981 */ /* 0x002ee2000c1e1900 */
[----:B--2---:R-:W-:-:S05]  /*0130*/  IMAD.WIDE R2, R7, 0x4, R2 ;  /* 0x0000000407027825 */ /* 0x004fca00078e0202 */
[----:B------:R-:W3:Y:S02]  /*0140*/  LDG.E R0, desc[UR4][R2.64] ;  /* 0x0000000402007981 */ /* 0x000ee4000c1e1900 */
[----:B---3--:R-:W-:-:S05]  /*0150*/  FMUL R7, R0, R5 ;  /* 0x0000000500077220 */ /* 0x008fca0000400000 */
[----:B------:R-:W-:Y:S01]  /*0160*/  STG.E desc[UR4][R2.64], R7 ;  /* 0x0000000702007986 */ /* 0x000fe2000c101904 */
[----:B------:R-:W-:Y:S05]  /*0170*/  EXIT ;  /* 0x000000000000794d */ /* 0x000fea0003800000 */
.L_x_0:
[----:B------:R-:W-:-:S00]  /*0180*/  BRA `(.L_x_0) ;  /* 0xfffffffc00fc7947 */ /* 0x000fc0000383ffff */
[----:B------:R-:W-:-:S00]  /*0190*/  NOP ;  /* 0x0000000000007918 */ /* 0x000fc00000000000 */
        /* <DEDUP_REMOVED lines=14> */
.L_x_1:


//--------------------- .nv.shared.reserved.0     --------------------------
	.section	.nv.shared.reserved.0,"aw",@nobits
	.weak		__nv_reservedSMEM_offset_0_alias
	.size		__nv_reservedSMEM_offset_0_alias, 0, 64
	.other		__nv_reservedSMEM_offset_0_alias,@"STO_CUDA_RESERVED_SHARED STV_DEFAULT"
__nv_reservedSMEM_offset_0_alias:
	.zero		0
	.zero		64


//--------------------- .nv.constant0._Z19attention_kernel_2dPfS_ii --------------------------
	.section	.nv.constant0._Z19attention_kernel_2dPfS_ii,"a",@progbits
	.sectionflags	@""
	.align	4
.nv.constant0._Z19attention_kernel_2dPfS_ii:
	.zero		920


//--------------------- SYMBOLS --------------------------

	.type		.nv.reservedSmem.offset0,@object
	.size		.nv.reservedSmem.offset0,0x4
